	.headerflags	@"EF_CUDA_TEXMODE_UNIFIED EF_CUDA_64BIT_ADDRESS EF_CUDA_ACCELERATORS EF_CUDA_SM90 EF_CUDA_VIRTUAL_SM(EF_CUDA_SM90)"
	.elftype	@"ET_EXEC"


//--------------------- .nv.info                  --------------------------
	.section	.nv.info,"",@"SHT_CUDA_INFO"
	.align	4


	//----- nvinfo : EIATTR_REGCOUNT
	.align		4
        /*0000*/ 	.byte	0x04, 0x2f
        /*0002*/ 	.short	(.L_1 - .L_0)
	.align		4
.L_0:
        /*0004*/ 	.word	index@(triton_poi_fused_convolution_div_sub_4)
        /*0008*/ 	.word	0x00000020


	//----- nvinfo : EIATTR_MIN_STACK_SIZE
	.align		4
.L_1:
        /*000c*/ 	.byte	0x04, 0x12
        /*000e*/ 	.short	(.L_3 - .L_2)
	.align		4
.L_2:
        /*0010*/ 	.word	index@(triton_poi_fused_convolution_div_sub_4)
        /*0014*/ 	.word	0x00000000


	//----- nvinfo : EIATTR_FRAME_SIZE
	.align		4
.L_3:
        /*0018*/ 	.byte	0x04, 0x11
        /*001a*/ 	.short	(.L_5 - .L_4)
	.align		4
.L_4:
        /*001c*/ 	.word	index@(triton_poi_fused_convolution_div_sub_4)
        /*0020*/ 	.word	0x00000000


	//----- nvinfo : EIATTR_MIN_STACK_SIZE
	.align		4
.L_5:
        /*0024*/ 	.byte	0x04, 0x12
        /*0026*/ 	.short	(.L_7 - .L_6)
	.align		4
.L_6:
        /*0028*/ 	.word	index@(triton_poi_fused_convolution_div_sub_4)
        /*002c*/ 	.word	0x00000000
.L_7:


//--------------------- .nv.info.triton_poi_fused_convolution_div_sub_4 --------------------------
	.section	.nv.info.triton_poi_fused_convolution_div_sub_4,"",@"SHT_CUDA_INFO"
	.sectionflags	@""
	.align	4


	//----- nvinfo : EIATTR_CUDA_API_VERSION
	.align		4
        /*0000*/ 	.byte	0x04, 0x37
        /*0002*/ 	.short	(.L_9 - .L_8)
.L_8:
        /*0004*/ 	.word	0x0000007c


	//----- nvinfo : EIATTR_KPARAM_INFO
	.align		4
.L_9:
        /*0008*/ 	.byte	0x04, 0x17
        /*000a*/ 	.short	(.L_11 - .L_10)
.L_10:
        /*000c*/ 	.word	0x00000000
        /*0010*/ 	.short	0x0004
        /*0012*/ 	.short	0x001c
        /*0014*/ 	.byte	0x00, 0xf0, 0x11, 0x00


	//----- nvinfo : EIATTR_KPARAM_INFO
	.align		4
.L_11:
        /*0018*/ 	.byte	0x04, 0x17
        /*001a*/ 	.short	(.L_13 - .L_12)
.L_12:
        /*001c*/ 	.word	0x00000000
        /*0020*/ 	.short	0x0003
        /*0022*/ 	.short	0x0018
        /*0024*/ 	.byte	0x00, 0xf0, 0x11, 0x00


	//----- nvinfo : EIATTR_KPARAM_INFO
	.align		4
.L_13:
        /*0028*/ 	.byte	0x04, 0x17
        /*002a*/ 	.short	(.L_15 - .L_14)
.L_14:
        /*002c*/ 	.word	0x00000000
        /*0030*/ 	.short	0x0002
        /*0032*/ 	.short	0x0010
        /*0034*/ 	.byte	0x00, 0xf4, 0x21, 0x00


	//----- nvinfo : EIATTR_KPARAM_INFO
	.align		4
.L_15:
        /*0038*/ 	.byte	0x04, 0x17
        /*003a*/ 	.short	(.L_17 - .L_16)
.L_16:
        /*003c*/ 	.word	0x00000000
        /*0040*/ 	.short	0x0001
        /*0042*/ 	.short	0x0008
        /*0044*/ 	.byte	0x00, 0xf4, 0x21, 0x00


	//----- nvinfo : EIATTR_KPARAM_INFO
	.align		4
.L_17:
        /*0048*/ 	.byte	0x04, 0x17
        /*004a*/ 	.short	(.L_19 - .L_18)
.L_18:
        /*004c*/ 	.word	0x00000000
        /*0050*/ 	.short	0x0000
        /*0052*/ 	.short	0x0000
        /*0054*/ 	.byte	0x00, 0xf4, 0x21, 0x00


	//----- nvinfo : EIATTR_SPARSE_MMA_MASK
	.align		4
.L_19:
        /*0058*/ 	.byte	0x03, 0x50
        /*005a*/ 	.short	0x0000


	//----- nvinfo : EIATTR_MAXREG_COUNT
	.align		4
        /*005c*/ 	.byte	0x03, 0x1b
        /*005e*/ 	.short	0x00ff


	//----- nvinfo : EIATTR_EXIT_INSTR_OFFSETS
	.align		4
        /*0060*/ 	.byte	0x04, 0x1c
        /*0062*/ 	.short	(.L_21 - .L_20)


	//   ....[0]....
.L_20:
        /*0064*/ 	.word	0x000008b0


	//   ....[1]....
        /*0068*/ 	.word	0x000008d0


	//----- nvinfo : EIATTR_REQNTID
	.align		4
.L_21:
        /*006c*/ 	.byte	0x04, 0x10
        /*006e*/ 	.short	(.L_23 - .L_22)
.L_22:
        /*0070*/ 	.word	0x00000080
        /*0074*/ 	.word	0x00000001
        /*0078*/ 	.word	0x00000001


	//----- nvinfo : EIATTR_CBANK_PARAM_SIZE
	.align		4
.L_23:
        /*007c*/ 	.byte	0x03, 0x19
        /*007e*/ 	.short	0x0020


	//----- nvinfo : EIATTR_PARAM_CBANK
	.align		4
        /*0080*/ 	.byte	0x04, 0x0a
        /*0082*/ 	.short	(.L_25 - .L_24)
	.align		4
.L_24:
        /*0084*/ 	.word	index@(.nv.constant0.triton_poi_fused_convolution_div_sub_4)
        /*0088*/ 	.short	0x0210
        /*008a*/ 	.short	0x0020


	//----- nvinfo : EIATTR_SW_WAR
	.align		4
.L_25:
        /*008c*/ 	.byte	0x04, 0x36
        /*008e*/ 	.short	(.L_27 - .L_26)
.L_26:
        /*0090*/ 	.word	0x00000008
.L_27:


//--------------------- .nv.callgraph             --------------------------
	.section	.nv.callgraph,"",@"SHT_CUDA_CALLGRAPH"
	.align	4
	.sectionentsize	8
	.align		4
        /*0000*/ 	.word	0x00000000
	.align		4
        /*0004*/ 	.word	0xffffffff
	.align		4
        /*0008*/ 	.word	0x00000000
	.align		4
        /*000c*/ 	.word	0xfffffffe
	.align		4
        /*0010*/ 	.word	0x00000000
	.align		4
        /*0014*/ 	.word	0xfffffffd
	.align		4
        /*0018*/ 	.word	0x00000000
	.align		4
        /*001c*/ 	.word	0xfffffffc


//--------------------- .text.triton_poi_fused_convolution_div_sub_4 --------------------------
	.section	.text.triton_poi_fused_convolution_div_sub_4,"ax",@progbits
	.align	128
        .global         triton_poi_fused_convolution_div_sub_4
        .type           triton_poi_fused_convolution_div_sub_4,@function
        .size           triton_poi_fused_convolution_div_sub_4,(.L_x_1 - triton_poi_fused_convolution_div_sub_4)
        .other          triton_poi_fused_convolution_div_sub_4,@"STO_CUDA_ENTRY STV_DEFAULT"
triton_poi_fused_convolution_div_sub_4:
.text.triton_poi_fused_convolution_div_sub_4:
[----:B------:R-:W0:Y:S01]  /*0000*/  LDC R1, c[0x0][0x28] ;  /* 0x00000a00ff017b82 */ /* 0x000e220000000800 */
[----:B------:R-:W1:Y:S07]  /*0010*/  S2R R29, SR_TID.X ;  /* 0x00000000001d7919 */ /* 0x000e6e0000002100 */
[----:B------:R-:W2:Y:S01]  /*0020*/  S2UR UR4, SR_CTAID.Y ;  /* 0x00000000000479c3 */ /* 0x000ea20000002600 */
[----:B------:R-:W-:Y:S01]  /*0030*/  HFMA2.MMA R23, -RZ, RZ, 0, 0 ;  /* 0x00000000ff177435 */ /* 0x000fe200000001ff */
[----:B------:R-:W3:Y:S06]  /*0040*/  S2R R0, SR_CTAID.X ;  /* 0x0000000000007919 */ /* 0x000eec0000002500 */
[----:B------:R-:W4:Y:S01]  /*0050*/  LDC.64 R14, c[0x0][0x210] ;  /* 0x00008400ff0e7b82 */ /* 0x000f220000000a00 */
[----:B--2---:R-:W-:Y:S01]  /*0060*/  USHF.L.U32 UR4, UR4, 0x6, URZ ;  /* 0x0000000604047899 */ /* 0x004fe2000800063f */
[----:B-1----:R-:W-:-:S02]  /*0070*/  SHF.R.U32.HI R28, RZ, 0x4, R29 ;  /* 0x00000004ff1c7819 */ /* 0x002fc4000001161d */
[----:B------:R-:W-:Y:S02]  /*0080*/  LOP3.LUT R29, R29, 0xf, RZ, 0xc0, !PT ;  /* 0x0000000f1d1d7812 */ /* 0x000fe400078ec0ff */
[----:B------:R-:W-:Y:S02]  /*0090*/  SGXT.U32 R28, R28, 0x3 ;  /* 0x000000031c1c781a */ /* 0x000fe40000000000 */
[----:B---3--:R-:W-:Y:S02]  /*00a0*/  LEA R29, R0, R29, 0x4 ;  /* 0x0000001d001d7211 */ /* 0x008fe400078e20ff */
[----:B------:R-:W-:Y:S01]  /*00b0*/  LOP3.LUT R28, R28, UR4, RZ, 0xfc, !PT ;  /* 0x000000041c1c7c12 */ /* 0x000fe2000f8efcff */
[----:B------:R-:W-:Y:S01]  /*00c0*/  ULDC.64 UR4, c[0x0][0x208] ;  /* 0x0000820000047ab9 */ /* 0x000fe20000000a00 */
[----:B------:R-:W-:Y:S02]  /*00d0*/  ISETP.GE.AND P0, PT, R29, 0x9, PT ;  /* 0x000000091d00780c */ /* 0x000fe40003f06270 */
[C---:B------:R-:W-:Y:S01]  /*00e0*/  LOP3.LUT R19, R28.reuse, 0x8, RZ, 0xfc, !PT ;  /* 0x000000081c137812 */ /* 0x040fe200078efcff */
[C---:B------:R-:W-:Y:S01]  /*00f0*/  IMAD R5, R28.reuse, 0x9, R29 ;  /* 0x000000091c057824 */ /* 0x040fe200078e021d */
[----:B------:R-:W-:-:S02]  /*0100*/  ISETP.LT.AND P1, PT, R28, 0xc0, !P0 ;  /* 0x000000c01c00780c */ /* 0x000fc40004721270 */
[----:B------:R-:W-:Y:S01]  /*0110*/  LOP3.LUT R9, R28, 0x10, RZ, 0xfc, !PT ;  /* 0x000000101c097812 */ /* 0x000fe200078efcff */
[----:B----4-:R-:W-:Y:S01]  /*0120*/  IMAD.WIDE R2, R5, 0x4, R14 ;  /* 0x0000000405027825 */ /* 0x010fe200078e020e */
[----:B------:R-:W-:Y:S02]  /*0130*/  ISETP.LT.AND P6, PT, R19, 0xc0, !P0 ;  /* 0x000000c01300780c */ /* 0x000fe400047c1270 */
[----:B------:R-:W-:Y:S02]  /*0140*/  IADD3 R13, R5, 0x90, RZ ;  /* 0x00000090050d7810 */ /* 0x000fe40007ffe0ff */
[----:B------:R-:W-:Y:S02]  /*0150*/  IADD3 R25, R5, 0x1b0, RZ ;  /* 0x000001b005197810 */ /* 0x000fe40007ffe0ff */
[----:B------:R-:W-:Y:S02]  /*0160*/  IADD3 R11, R5, 0x48, RZ ;  /* 0x00000048050b7810 */ /* 0x000fe40007ffe0ff */
[----:B------:R-:W-:Y:S01]  /*0170*/  IADD3 R27, R5, 0xd8, RZ ;  /* 0x000000d8051b7810 */ /* 0x000fe20007ffe0ff */
[----:B------:R1:W2:Y:S01]  /*0180*/  @P1 LDG.E.EL R23, desc[UR4][R2.64] ;  /* 0x0000000402171981 */ /* 0x0002a2000c2e1900 */
[----:B------:R-:W-:-:S02]  /*0190*/  ISETP.LT.AND P5, PT, R9, 0xc0, !P0 ;  /* 0x000000c00900780c */ /* 0x000fc400047a1270 */
[----:B------:R-:W-:Y:S02]  /*01a0*/  IADD3 R17, R5, 0x120, RZ ;  /* 0x0000012005117810 */ /* 0x000fe40007ffe0ff */
[----:B------:R-:W-:Y:S02]  /*01b0*/  IADD3 R21, R5, 0x168, RZ ;  /* 0x0000016805157810 */ /* 0x000fe40007ffe0ff */
[----:B------:R-:W-:Y:S01]  /*01c0*/  IADD3 R0, R5, 0x1f8, RZ ;  /* 0x000001f805007810 */ /* 0x000fe20007ffe0ff */
[--C-:B------:R-:W-:Y:S01]  /*01d0*/  IMAD.WIDE R4, R13, 0x4, R14.reuse ;  /* 0x000000040d047825 */ /* 0x100fe200078e020e */
[C---:B------:R-:W-:Y:S01]  /*01e0*/  LOP3.LUT R22, R28.reuse, 0x18, RZ, 0xfc, !PT ;  /* 0x000000181c167812 */ /* 0x040fe200078efcff */
[----:B------:R-:W-:Y:S01]  /*01f0*/  HFMA2.MMA R8, -RZ, RZ, 0, 0 ;  /* 0x00000000ff087435 */ /* 0x000fe200000001ff */
[----:B------:R-:W-:Y:S01]  /*0200*/  MOV R20, RZ ;  /* 0x000000ff00147202 */ /* 0x000fe20000000f00 */
[----:B------:R-:W-:Y:S01]  /*0210*/  IMAD.WIDE R12, R25, 0x4, R14 ;  /* 0x00000004190c7825 */ /* 0x000fe200078e020e */
[----:B------:R-:W-:-:S02]  /*0220*/  LOP3.LUT R25, R28, 0x20, RZ, 0xfc, !PT ;  /* 0x000000201c197812 */ /* 0x000fc400078efcff */
[----:B------:R-:W-:Y:S01]  /*0230*/  LOP3.LUT R18, R28, 0x28, RZ, 0xfc, !PT ;  /* 0x000000281c127812 */ /* 0x000fe200078efcff */
[--C-:B-1----:R-:W-:Y:S01]  /*0240*/  IMAD.WIDE R2, R11, 0x4, R14.reuse ;  /* 0x000000040b027825 */ /* 0x102fe200078e020e */
[----:B------:R-:W-:Y:S02]  /*0250*/  ISETP.LT.AND P4, PT, R22, 0xc0, !P0 ;  /* 0x000000c01600780c */ /* 0x000fe40004781270 */
[----:B------:R-:W-:Y:S01]  /*0260*/  ISETP.LT.AND P3, PT, R25, 0xc0, !P0 ;  /* 0x000000c01900780c */ /* 0x000fe20004761270 */
[--C-:B------:R-:W-:Y:S01]  /*0270*/  IMAD.WIDE R10, R21, 0x4, R14.reuse ;  /* 0x00000004150a7825 */ /* 0x100fe200078e020e */
[----:B------:R-:W3:Y:S01]  /*0280*/  @P6 LDG.E.EL R20, desc[UR4][R2.64] ;  /* 0x0000000402146981 */ /* 0x000ee2000c2e1900 */
[C---:B------:R-:W-:Y:S02]  /*0290*/  LOP3.LUT R21, R28.reuse, 0x30, RZ, 0xfc, !PT ;  /* 0x000000301c157812 */ /* 0x040fe400078efcff */
[----:B------:R-:W-:Y:S01]  /*02a0*/  LOP3.LUT R24, R28, 0x38, RZ, 0xfc, !PT ;  /* 0x000000381c187812 */ /* 0x000fe200078efcff */
[----:B------:R1:W4:Y:S01]  /*02b0*/  @P5 LDG.E.EL R8, desc[UR4][R4.64] ;  /* 0x0000000404085981 */ /* 0x000322000c2e1900 */
[----:B------:R-:W-:Y:S01]  /*02c0*/  P2R R7, PR, RZ, 0x2 ;  /* 0x00000002ff077803 */ /* 0x000fe20000000000 */
[----:B------:R-:W-:Y:S01]  /*02d0*/  IMAD.WIDE R26, R27, 0x4, R14 ;  /* 0x000000041b1a7825 */ /* 0x000fe200078e020e */
[----:B------:R-:W-:-:S02]  /*02e0*/  MOV R6, RZ ;  /* 0x000000ff00067202 */ /* 0x000fc40000000f00 */
[----:B------:R-:W-:Y:S01]  /*02f0*/  ISETP.LT.AND P2, PT, R18, 0xc0, !P0 ;  /* 0x000000c01200780c */ /* 0x000fe20004741270 */
[--C-:B------:R-:W-:Y:S01]  /*0300*/  IMAD.WIDE R16, R17, 0x4, R14.reuse ;  /* 0x0000000411107825 */ /* 0x100fe200078e020e */
[----:B------:R-:W-:Y:S02]  /*0310*/  ISETP.LT.AND P1, PT, R21, 0xc0, !P0 ;  /* 0x000000c01500780c */ /* 0x000fe40004721270 */
[----:B------:R-:W-:Y:S02]  /*0320*/  ISETP.LT.AND P0, PT, R24, 0xc0, !P0 ;  /* 0x000000c01800780c */ /* 0x000fe40004701270 */
[----:B-1----:R-:W-:Y:S01]  /*0330*/  CS2R R4, SRZ ;  /* 0x0000000000047805 */ /* 0x002fe2000001ff00 */
[----:B------:R-:W-:Y:S01]  /*0340*/  HFMA2.MMA R3, -RZ, RZ, 0, 0 ;  /* 0x00000000ff037435 */ /* 0x000fe200000001ff */
[----:B------:R-:W5:Y:S01]  /*0350*/  @P4 LDG.E.EL R6, desc[UR4][R26.64] ;  /* 0x000000041a064981 */ /* 0x000f62000c2e1900 */
[----:B------:R-:W-:Y:S01]  /*0360*/  IMAD.WIDE R14, R0, 0x4, R14 ;  /* 0x00000004000e7825 */ /* 0x000fe200078e020e */
[----:B------:R-:W-:-:S02]  /*0370*/  MOV R0, RZ ;  /* 0x000000ff00007202 */ /* 0x000fc40000000f00 */
[----:B------:R1:W5:Y:S04]  /*0380*/  @P3 LDG.E.EL R5, desc[UR4][R16.64] ;  /* 0x0000000410053981 */ /* 0x000368000c2e1900 */
[----:B------:R1:W5:Y:S04]  /*0390*/  @P2 LDG.E.EL R4, desc[UR4][R10.64] ;  /* 0x000000040a042981 */ /* 0x000368000c2e1900 */
[----:B------:R1:W5:Y:S02]  /*03a0*/  @P1 LDG.E.EL R3, desc[UR4][R12.64] ;  /* 0x000000040c031981 */ /* 0x000364000c2e1900 */
[----:B01----:R-:W0:Y:S02]  /*03b0*/  LDC.64 R16, c[0x0][0x218] ;  /* 0x00008600ff107b82 */ /* 0x003e240000000a00 */
[----:B------:R1:W5:Y:S01]  /*03c0*/  @P0 LDG.E.EL R0, desc[UR4][R14.64] ;  /* 0x000000040e000981 */ /* 0x000362000c2e1900 */
[----:B------:R-:W-:-:S05]  /*03d0*/  IMAD.HI R10, R28, 0x55555556, RZ ;  /* 0x555555561c0a7827 */ /* 0x000fca00078e02ff */
[----:B------:R-:W-:Y:S01]  /*03e0*/  LEA.HI R11, R10, R10, RZ, 0x1 ;  /* 0x0000000a0a0b7211 */ /* 0x000fe200078f08ff */
[----:B------:R-:W-:-:S04]  /*03f0*/  IMAD.HI R10, R19, 0x55555556, RZ ;  /* 0x55555556130a7827 */ /* 0x000fc800078e02ff */
[----:B------:R-:W-:Y:S01]  /*0400*/  IMAD R28, R11, -0x3, R28 ;  /* 0xfffffffd0b1c7824 */ /* 0x000fe200078e021c */
[----:B------:R-:W-:-:S03]  /*0410*/  LEA.HI R26, R10, R10, RZ, 0x1 ;  /* 0x0000000a0a1a7211 */ /* 0x000fc600078f08ff */
[----:B------:R-:W-:Y:S02]  /*0420*/  IMAD R28, R29, 0x3, R28 ;  /* 0x000000031d1c7824 */ /* 0x000fe400078e021c */
[----:B------:R-:W-:Y:S02]  /*0430*/  IMAD R27, R26, -0x3, R19 ;  /* 0xfffffffd1a1b7824 */ /* 0x000fe400078e0213 */
[----:B------:R-:W-:Y:S02]  /*0440*/  IMAD R19, R11, 0x1b, R28 ;  /* 0x0000001b0b137824 */ /* 0x000fe400078e021c */
[----:B------:R-:W-:Y:S01]  /*0450*/  IMAD.HI R11, R9, 0x55555556, RZ ;  /* 0x55555556090b7827 */ /* 0x000fe200078e02ff */
[----:B------:R-:W-:-:S03]  /*0460*/  P2R R2, PR, RZ, 0x40 ;  /* 0x00000040ff027803 */ /* 0x000fc60000000000 */
[----:B------:R-:W-:Y:S01]  /*0470*/  IMAD.HI R13, R22, 0x55555556, RZ ;  /* 0x55555556160d7827 */ /* 0x000fe200078e02ff */
[----:B-1----:R-:W-:Y:S02]  /*0480*/  LEA.HI R14, R11, R11, RZ, 0x1 ;  /* 0x0000000b0b0e7211 */ /* 0x002fe400078f08ff */
[----:B------:R-:W-:Y:S01]  /*0490*/  ISETP.NE.AND P6, PT, R7, RZ, PT ;  /* 0x000000ff0700720c */ /* 0x000fe20003fc5270 */
[----:B------:R-:W-:Y:S01]  /*04a0*/  IMAD.HI R15, R18, 0x55555556, RZ ;  /* 0x55555556120f7827 */ /* 0x000fe200078e02ff */
[----:B------:R-:W-:-:S03]  /*04b0*/  LEA.HI R13, R13, R13, RZ, 0x1 ;  /* 0x0000000d0d0d7211 */ /* 0x000fc600078f08ff */
[----:B------:R-:W-:Y:S02]  /*04c0*/  IMAD R9, R14, -0x3, R9 ;  /* 0xfffffffd0e097824 */ /* 0x000fe400078e0209 */
[----:B------:R-:W-:Y:S01]  /*04d0*/  IMAD R10, R26, 0x1b, R27 ;  /* 0x0000001b1a0a7824 */ /* 0x000fe200078e021b */
[----:B------:R-:W-:Y:S01]  /*04e0*/  LEA.HI R11, R15, R15, RZ, 0x1 ;  /* 0x0000000f0f0b7211 */ /* 0x000fe200078f08ff */
[----:B------:R-:W-:-:S04]  /*04f0*/  IMAD.HI R26, R21, 0x55555556, RZ ;  /* 0x55555556151a7827 */ /* 0x000fc800078e02ff */
[----:B------:R-:W-:Y:S02]  /*0500*/  IMAD R28, R13, -0x3, R22 ;  /* 0xfffffffd0d1c7824 */ /* 0x000fe400078e0216 */
[----:B------:R-:W-:-:S04]  /*0510*/  IMAD.HI R12, R25, 0x55555556, RZ ;  /* 0x55555556190c7827 */ /* 0x000fc800078e02ff */
[----:B------:R-:W-:Y:S02]  /*0520*/  IMAD R22, R14, 0x1b, R9 ;  /* 0x0000001b0e167824 */ /* 0x000fe400078e0209 */
[----:B0-----:R-:W-:Y:S01]  /*0530*/  IMAD.WIDE R14, R19, 0x4, R16 ;  /* 0x00000004130e7825 */ /* 0x001fe200078e0210 */
[----:B------:R-:W-:Y:S02]  /*0540*/  LEA.HI R26, R26, R26, RZ, 0x1 ;  /* 0x0000001a1a1a7211 */ /* 0x000fe400078f08ff */
[----:B------:R-:W-:Y:S01]  /*0550*/  LEA.HI R12, R12, R12, RZ, 0x1 ;  /* 0x0000000c0c0c7211 */ /* 0x000fe200078f08ff */
[----:B------:R-:W-:Y:S02]  /*0560*/  IMAD R9, R13, 0x1b, R28 ;  /* 0x0000001b0d097824 */ /* 0x000fe400078e021c */
[----:B------:R-:W-:Y:S02]  /*0570*/  IMAD R28, R11, -0x3, R18 ;  /* 0xfffffffd0b1c7824 */ /* 0x000fe400078e0212 */
[----:B------:R-:W-:-:S02]  /*0580*/  IMAD R13, R26, -0x3, R21 ;  /* 0xfffffffd1a0d7824 */ /* 0x000fc400078e0215 */
[----:B------:R-:W-:Y:S02]  /*0590*/  IMAD R25, R12, -0x3, R25 ;  /* 0xfffffffd0c197824 */ /* 0x000fe400078e0219 */
[----:B------:R-:W-:Y:S02]  /*05a0*/  IMAD R28, R11, 0x1b, R28 ;  /* 0x0000001b0b1c7824 */ /* 0x000fe400078e021c */
[----:B------:R-:W-:Y:S02]  /*05b0*/  IMAD R21, R29, 0x3, R10 ;  /* 0x000000031d157824 */ /* 0x000fe400078e020a */
[----:B------:R-:W-:Y:S01]  /*05c0*/  IMAD.HI R27, R24, 0x55555556, RZ ;  /* 0x55555556181b7827 */ /* 0x000fe200078e02ff */
[----:B------:R-:W0:Y:S03]  /*05d0*/  LDC.64 R10, c[0x0][0x220] ;  /* 0x00008800ff0a7b82 */ /* 0x000e260000000a00 */
[----:B------:R-:W-:-:S02]  /*05e0*/  IMAD R18, R12, 0x1b, R25 ;  /* 0x0000001b0c127824 */ /* 0x000fc400078e0219 */
[----:B------:R-:W-:Y:S01]  /*05f0*/  IMAD R26, R26, 0x1b, R13 ;  /* 0x0000001b1a1a7824 */ /* 0x000fe200078e020d */
[----:B------:R-:W-:Y:S01]  /*0600*/  LEA.HI R27, R27, R27, RZ, 0x1 ;  /* 0x0000001b1b1b7211 */ /* 0x000fe200078f08ff */
[----:B------:R-:W-:-:S04]  /*0610*/  IMAD.WIDE R12, R21, 0x4, R16 ;  /* 0x00000004150c7825 */ /* 0x000fc800078e0210 */
[C---:B------:R-:W-:Y:S01]  /*0620*/  IMAD R9, R29.reuse, 0x3, R9 ;  /* 0x000000031d097824 */ /* 0x040fe200078e0209 */
[----:B--2---:R1:W-:Y:S01]  /*0630*/  @P6 STG.E desc[UR4][R14.64], R23 ;  /* 0x000000170e006986 */ /* 0x0043e2000c101904 */
[----:B------:R-:W-:Y:S01]  /*0640*/  ISETP.NE.AND P6, PT, R2, RZ, PT ;  /* 0x000000ff0200720c */ /* 0x000fe20003fc5270 */
[----:B------:R-:W-:-:S03]  /*0650*/  IMAD R2, R29, 0x3, R22 ;  /* 0x000000031d027824 */ /* 0x000fc600078e0216 */
[----:B------:R-:W-:Y:S01]  /*0660*/  P2R R22, PR, RZ, 0x40 ;  /* 0x00000040ff167803 */ /* 0x000fe20000000000 */
[----:B-1----:R-:W-:-:S08]  /*0670*/  IMAD.WIDE R14, R9, 0x4, R16 ;  /* 0x00000004090e7825 */ /* 0x002fd000078e0210 */
[----:B---3--:R1:W-:Y:S01]  /*0680*/  @P6 STG.E desc[UR4][R12.64], R20 ;  /* 0x000000140c006986 */ /* 0x0083e2000c101904 */
[----:B------:R-:W-:Y:S01]  /*0690*/  ISETP.NE.AND P6, PT, R7, RZ, PT ;  /* 0x000000ff0700720c */ /* 0x000fe20003fc5270 */
[----:B------:R-:W-:Y:S02]  /*06a0*/  IMAD R7, R29, 0x3, R18 ;  /* 0x000000031d077824 */ /* 0x000fe400078e0212 */
[----:B-1----:R-:W-:Y:S02]  /*06b0*/  IMAD R12, R27, -0x3, R24 ;  /* 0xfffffffd1b0c7824 */ /* 0x002fe400078e0218 */
[----:B------:R-:W-:-:S04]  /*06c0*/  IMAD.WIDE R24, R2, 0x4, R16 ;  /* 0x0000000402187825 */ /* 0x000fc800078e0210 */
[----:B------:R-:W-:Y:S01]  /*06d0*/  IMAD R18, R27, 0x1b, R12 ;  /* 0x0000001b1b127824 */ /* 0x000fe200078e020c */
[----:B----4-:R1:W-:Y:S01]  /*06e0*/  @P5 STG.E desc[UR4][R24.64], R8 ;  /* 0x0000000818005986 */ /* 0x0103e2000c101904 */
[----:B------:R-:W-:-:S03]  /*06f0*/  IMAD.WIDE R12, R7, 0x4, R16 ;  /* 0x00000004070c7825 */ /* 0x000fc600078e0210 */
[----:B-----5:R2:W-:Y:S01]  /*0700*/  @P4 STG.E desc[UR4][R14.64], R6 ;  /* 0x000000060e004986 */ /* 0x0205e2000c101904 */
[----:B------:R-:W-:-:S03]  /*0710*/  IMAD R27, R29, 0x3, R26 ;  /* 0x000000031d1b7824 */ /* 0x000fc600078e021a */
[----:B------:R3:W-:Y:S01]  /*0720*/  @P3 STG.E desc[UR4][R12.64], R5 ;  /* 0x000000050c003986 */ /* 0x0007e2000c101904 */
[C---:B-1----:R-:W-:Y:S02]  /*0730*/  IMAD R25, R29.reuse, 0x3, R28 ;  /* 0x000000031d197824 */ /* 0x042fe400078e021c */
[----:B------:R-:W-:Y:S02]  /*0740*/  IMAD R29, R29, 0x3, R18 ;  /* 0x000000031d1d7824 */ /* 0x000fe400078e0212 */
[----:B--2---:R-:W-:-:S04]  /*0750*/  IMAD.WIDE R14, R27, 0x4, R16 ;  /* 0x000000041b0e7825 */ /* 0x004fc800078e0210 */
[----:B---3--:R-:W-:-:S04]  /*0760*/  IMAD.WIDE R12, R25, 0x4, R16 ;  /* 0x00000004190c7825 */ /* 0x008fc800078e0210 */
[----:B------:R-:W-:Y:S01]  /*0770*/  IMAD.WIDE R16, R29, 0x4, R16 ;  /* 0x000000041d107825 */ /* 0x000fe200078e0210 */
[----:B------:R1:W-:Y:S03]  /*0780*/  @P2 STG.E desc[UR4][R12.64], R4 ;  /* 0x000000040c002986 */ /* 0x0003e6000c101904 */
[--C-:B0-----:R-:W-:Y:S01]  /*0790*/  IMAD.WIDE R18, R19, 0x4, R10.reuse ;  /* 0x0000000413127825 */ /* 0x101fe200078e020a */
[----:B------:R0:W-:Y:S04]  /*07a0*/  @P1 STG.E desc[UR4][R14.64], R3 ;  /* 0x000000030e001986 */ /* 0x0001e8000c101904 */
[----:B------:R2:W-:Y:S04]  /*07b0*/  @P0 STG.E desc[UR4][R16.64], R0 ;  /* 0x0000000010000986 */ /* 0x0005e8000c101904 */
[----:B------:R3:W-:Y:S01]  /*07c0*/  @P6 STG.E desc[UR4][R18.64], R23 ;  /* 0x0000001712006986 */ /* 0x0007e2000c101904 */
[----:B------:R-:W-:Y:S01]  /*07d0*/  ISETP.NE.AND P6, PT, R22, RZ, PT ;  /* 0x000000ff1600720c */ /* 0x000fe20003fc5270 */
[----:B-1----:R-:W-:-:S04]  /*07e0*/  IMAD.WIDE R12, R9, 0x4, R10 ;  /* 0x00000004090c7825 */ /* 0x002fc800078e020a */
[----:B0-----:R-:W-:-:S04]  /*07f0*/  IMAD.WIDE R14, R2, 0x4, R10 ;  /* 0x00000004020e7825 */ /* 0x001fc800078e020a */
[----:B--2---:R-:W-:-:S04]  /*0800*/  IMAD.WIDE R16, R21, 0x4, R10 ;  /* 0x0000000415107825 */ /* 0x004fc800078e020a */
[--C-:B---3--:R-:W-:Y:S01]  /*0810*/  IMAD.WIDE R18, R7, 0x4, R10.reuse ;  /* 0x0000000407127825 */ /* 0x108fe200078e020a */
[----:B------:R0:W-:Y:S03]  /*0820*/  @P6 STG.E desc[UR4][R16.64], R20 ;  /* 0x0000001410006986 */ /* 0x0001e6000c101904 */
[--C-:B------:R-:W-:Y:S01]  /*0830*/  IMAD.WIDE R24, R25, 0x4, R10.reuse ;  /* 0x0000000419187825 */ /* 0x100fe200078e020a */
[----:B------:R0:W-:Y:S03]  /*0840*/  @P5 STG.E desc[UR4][R14.64], R8 ;  /* 0x000000080e005986 */ /* 0x0001e6000c101904 */
[--C-:B------:R-:W-:Y:S01]  /*0850*/  IMAD.WIDE R26, R27, 0x4, R10.reuse ;  /* 0x000000041b1a7825 */ /* 0x100fe200078e020a */
[----:B------:R0:W-:Y:S04]  /*0860*/  @P4 STG.E desc[UR4][R12.64], R6 ;  /* 0x000000060c004986 */ /* 0x0001e8000c101904 */
[----:B------:R0:W-:Y:S04]  /*0870*/  @P3 STG.E desc[UR4][R18.64], R5 ;  /* 0x0000000512003986 */ /* 0x0001e8000c101904 */
[----:B------:R0:W-:Y:S01]  /*0880*/  @P2 STG.E desc[UR4][R24.64], R4 ;  /* 0x0000000418002986 */ /* 0x0001e2000c101904 */
[----:B------:R-:W-:-:S03]  /*0890*/  IMAD.WIDE R10, R29, 0x4, R10 ;  /* 0x000000041d0a7825 */ /* 0x000fc600078e020a */
[----:B------:R0:W-:Y:S02]  /*08a0*/  @P1 STG.E desc[UR4][R26.64], R3 ;  /* 0x000000031a001986 */ /* 0x0001e4000c101904 */
[----:B0-----:R-:W-:Y:S05]  /*08b0*/  @!P0 EXIT ;  /* 0x000000000000894d */ /* 0x001fea0003800000 */
[----:B------:R-:W-:Y:S01]  /*08c0*/  STG.E desc[UR4][R10.64], R0 ;  /* 0x000000000a007986 */ /* 0x000fe2000c101904 */
[----:B------:R-:W-:Y:S05]  /*08d0*/  EXIT ;  /* 0x000000000000794d */ /* 0x000fea0003800000 */
.L_x_0:
[----:B------:R-:W-:-:S00]  /*08e0*/  BRA `(.L_x_0) ;  /* 0xfffffffc00fc7947 */ /* 0x000fc0000383ffff */
[----:B------:R-:W-:-:S00]  /*08f0*/  NOP ;  /* 0x0000000000007918 */ /* 0x000fc00000000000 */
        /* <DEDUP_REMOVED lines=8> */
.L_x_1:


//--------------------- .nv.constant0.triton_poi_fused_convolution_div_sub_4 --------------------------
	.section	.nv.constant0.triton_poi_fused_convolution_div_sub_4,"a",@progbits
	.sectionflags	@""
	.align	4
.nv.constant0.triton_poi_fused_convolution_div_sub_4:
	.zero		560
